//
// Generated by NVIDIA NVVM Compiler
//
// Compiler Build ID: CL-36424714
// Cuda compilation tools, release 13.0, V13.0.88
// Based on NVVM 20.0.0
//

.version 9.0
.target sm_100
.address_size 64

	// .globl	_Z22computeIntensityKerneliPf

.visible .entry _Z22computeIntensityKerneliPf(
	.param .u32 _Z22computeIntensityKerneliPf_param_0,
	.param .u64 .ptr .align 1 _Z22computeIntensityKerneliPf_param_1
)
{
	.reg .b32 	%r<3>;
	.reg .b32 	%f<2>;
	.reg .b64 	%rd<3>;
	.reg .b64 	%fd<8>;

	ld.param.u32 	%r1, [_Z22computeIntensityKerneliPf_param_0];
	ld.param.u64 	%rd1, [_Z22computeIntensityKerneliPf_param_1];
	cvta.to.global.u64 	%rd2, %rd1;
	cvt.rn.f64.s32 	%fd1, %r1;
	add.f64 	%fd2, %fd1, %fd1;
	mul.f64 	%fd3, %fd2, %fd1;
	mul.f64 	%fd4, %fd3, %fd1;
	mul.f64 	%fd5, %fd4, %fd1;
	mad.lo.s32 	%r2, %r1, %r1, 1;
	cvt.rn.f64.u32 	%fd6, %r2;
	div.rn.f64 	%fd7, %fd5, %fd6;
	cvt.rn.f32.f64 	%f1, %fd7;
	st.global.f32 	[%rd2], %f1;
	ret;

}


// ===== COMPILED SASS (sm_100) =====

	.target	sm_100

	.elftype	@"ET_EXEC"


//--------------------- .note.nv.tkinfo           --------------------------
	.section	.note.nv.tkinfo,"",@"SHT_NOTE"
	.sectionflags	@"SHF_NOTE_NV_TKINFO"
	.tkinfo
        /*0018*/ 	.word	0x00000002
        /*0030*/ 	.string	""
        /*0030*/ 	.string	"ptxas"
        /*0030*/ 	.string	"Cuda compilation tools, release 13.0, V13.0.88"
        /*0030*/ 	.string	"Build cuda_13.0.r13.0/compiler.36424714_0"
        /*0030*/ 	.string	"-arch sm_100 -m 64 "



//--------------------- .note.nv.cuinfo           --------------------------
	.section	.note.nv.cuinfo,"",@"SHT_NOTE"
	.sectionflags	@"SHF_NOTE_NV_CUINFO"
        /*0018*/ 	.short	0x0002
        /*001a*/ 	.short	0x0064
        /*001c*/ 	.short	0x0082
	.zero		2


//--------------------- .nv.info                  --------------------------
	.section	.nv.info,"",@"SHT_CUDA_INFO"
	.align	4


	//----- nvinfo : EIATTR_REGCOUNT
	.align		4
        /*0000*/ 	.byte	0x04, 0x2f
        /*0002*/ 	.short	(.L_1 - .L_0)
	.align		4
.L_0:
        /*0004*/ 	.word	index@(_Z22computeIntensityKerneliPf)
        /*0008*/ 	.word	0x00000018


	//----- nvinfo : EIATTR_FRAME_SIZE
	.align		4
.L_1:
        /*000c*/ 	.byte	0x04, 0x11
        /*000e*/ 	.short	(.L_3 - .L_2)
	.align		4
.L_2:
        /*0010*/ 	.word	index@($__internal_0_$__cuda_sm20_div_rn_f64_full)
        /*0014*/ 	.word	0x00000000


	//----- nvinfo : EIATTR_FRAME_SIZE
	.align		4
.L_3:
        /*0018*/ 	.byte	0x04, 0x11
        /*001a*/ 	.short	(.L_5 - .L_4)
	.align		4
.L_4:
        /*001c*/ 	.word	index@(_Z22computeIntensityKerneliPf)
        /*0020*/ 	.word	0x00000000


	//----- nvinfo : EIATTR_MIN_STACK_SIZE
	.align		4
.L_5:
        /*0024*/ 	.byte	0x04, 0x12
        /*0026*/ 	.short	(.L_7 - .L_6)
	.align		4
.L_6:
        /*0028*/ 	.word	index@(_Z22computeIntensityKerneliPf)
        /*002c*/ 	.word	0x00000000
.L_7:


//--------------------- .nv.compat                --------------------------
	.section	.nv.compat,"",@"SHT_CUDA_COMPAT_INFO"
	.align	4
        /*0000*/ 	.byte	0x02, 0x09, 0x00, 0x00, 0x02, 0x02, 0x01, 0x00, 0x02, 0x05, 0x05, 0x00, 0x03, 0x07, 0x01, 0x01
        /*0010*/ 	.byte	0x02, 0x03, 0x00, 0x00, 0x02, 0x06, 0x01, 0x00, 0x04, 0x0b, 0x08, 0x00, 0x01, 0x00, 0x00, 0x00
        /*0020*/ 	.byte	0x00, 0x00, 0x00, 0x00


//--------------------- .nv.info._Z22computeIntensityKerneliPf --------------------------
	.section	.nv.info._Z22computeIntensityKerneliPf,"",@"SHT_CUDA_INFO"
	.sectionflags	@""
	.align	4


	//----- nvinfo : EIATTR_CUDA_API_VERSION
	.align		4
        /*0000*/ 	.byte	0x04, 0x37
        /*0002*/ 	.short	(.L_9 - .L_8)
.L_8:
        /*0004*/ 	.word	0x00000082


	//----- nvinfo : EIATTR_KPARAM_INFO
	.align		4
.L_9:
        /*0008*/ 	.byte	0x04, 0x17
        /*000a*/ 	.short	(.L_11 - .L_10)
.L_10:
        /*000c*/ 	.word	0x00000000
        /*0010*/ 	.short	0x0001
        /*0012*/ 	.short	0x0008
        /*0014*/ 	.byte	0x00, 0xf5, 0x21, 0x00


	//----- nvinfo : EIATTR_KPARAM_INFO
	.align		4
.L_11:
        /*0018*/ 	.byte	0x04, 0x17
        /*001a*/ 	.short	(.L_13 - .L_12)
.L_12:
        /*001c*/ 	.word	0x00000000
        /*0020*/ 	.short	0x0000
        /*0022*/ 	.short	0x0000
        /*0024*/ 	.byte	0x00, 0xf0, 0x11, 0x00


	//----- nvinfo : EIATTR_SPARSE_MMA_MASK
	.align		4
.L_13:
        /*0028*/ 	.byte	0x03, 0x50
        /*002a*/ 	.short	0x0000


	//----- nvinfo : EIATTR_MAXREG_COUNT
	.align		4
        /*002c*/ 	.byte	0x03, 0x1b
        /*002e*/ 	.short	0x00ff


	//----- nvinfo : EIATTR_MERCURY_ISA_VERSION
	.align		4
        /*0030*/ 	.byte	0x03, 0x5f
        /*0032*/ 	.short	0x0101


	//----- nvinfo : EIATTR_VRC_CTA_INIT_COUNT
	.align		4
        /*0034*/ 	.byte	0x02, 0x4a
	.zero		1
	.zero		1


	//----- nvinfo : EIATTR_EXIT_INSTR_OFFSETS
	.align		4
        /*0038*/ 	.byte	0x04, 0x1c
        /*003a*/ 	.short	(.L_15 - .L_14)


	//   ....[0]....
.L_14:
        /*003c*/ 	.word	0x000001f0


	//----- nvinfo : EIATTR_CRS_STACK_SIZE
	.align		4
.L_15:
        /*0040*/ 	.byte	0x04, 0x1e
        /*0042*/ 	.short	(.L_17 - .L_16)
.L_16:
        /*0044*/ 	.word	0x00000000


	//----- nvinfo : EIATTR_CBANK_PARAM_SIZE
	.align		4
.L_17:
        /*0048*/ 	.byte	0x03, 0x19
        /*004a*/ 	.short	0x0010


	//----- nvinfo : EIATTR_PARAM_CBANK
	.align		4
        /*004c*/ 	.byte	0x04, 0x0a
        /*004e*/ 	.short	(.L_19 - .L_18)
	.align		4
.L_18:
        /*0050*/ 	.word	index@(.nv.constant0._Z22computeIntensityKerneliPf)
        /*0054*/ 	.short	0x0380
        /*0056*/ 	.short	0x0010


	//----- nvinfo : EIATTR_SW_WAR
	.align		4
.L_19:
        /*0058*/ 	.byte	0x04, 0x36
        /*005a*/ 	.short	(.L_21 - .L_20)
.L_20:
        /*005c*/ 	.word	0x00000008
.L_21:


//--------------------- .nv.callgraph             --------------------------
	.section	.nv.callgraph,"",@"SHT_CUDA_CALLGRAPH"
	.align	4
	.sectionentsize	8
	.align		4
        /*0000*/ 	.word	0x00000000
	.align		4
        /*0004*/ 	.word	0xffffffff
	.align		4
        /*0008*/ 	.word	0x00000000
	.align		4
        /*000c*/ 	.word	0xfffffffe
	.align		4
        /*0010*/ 	.word	0x00000000
	.align		4
        /*0014*/ 	.word	0xfffffffd
	.align		4
        /*0018*/ 	.word	0x00000000
	.align		4
        /*001c*/ 	.word	0xfffffffc


//--------------------- .text._Z22computeIntensityKerneliPf --------------------------
	.section	.text._Z22computeIntensityKerneliPf,"ax",@progbits
	.align	128
        .global         _Z22computeIntensityKerneliPf
        .type           _Z22computeIntensityKerneliPf,@function
        .size           _Z22computeIntensityKerneliPf,(.L_x_7 - _Z22computeIntensityKerneliPf)
        .other          _Z22computeIntensityKerneliPf,@"STO_CUDA_ENTRY STV_DEFAULT"
_Z22computeIntensityKerneliPf:
.text._Z22computeIntensityKerneliPf:
[----:B------:R-:W-:Y:S01]  /*0000*/  LDC R1, c[0x0][0x37c] ;  /* 0x0000df00ff017b82 */ /* 0x000fe20000000800 */
[----:B------:R-:W0:Y:S01]  /*0010*/  LDCU UR5, c[0x0][0x380] ;  /* 0x00007000ff0577ac */ /* 0x000e220008000800 */
[----:B------:R-:W-:Y:S01]  /*0020*/  IMAD.MOV.U32 R8, RZ, RZ, 0x1 ;  /* 0x00000001ff087424 */ /* 0x000fe200078e00ff */
[----:B0-----:R-:W-:Y:S02]  /*0030*/  UIMAD UR4, UR5, UR5, 0x1 ;  /* 0x00000001050474a4 */ /* 0x001fe4000f8e0205 */
[----:B------:R-:W0:Y:S08]  /*0040*/  I2F.F64 R6, UR5 ;  /* 0x0000000500067d12 */ /* 0x000e300008201c00 */
[----:B------:R-:W1:Y:S01]  /*0050*/  I2F.F64.U32 R4, UR4 ;  /* 0x0000000400047d12 */ /* 0x000e620008201800 */
[----:B------:R-:W2:Y:S01]  /*0060*/  LDCU.64 UR4, c[0x0][0x358] ;  /* 0x00006b00ff0477ac */ /* 0x000ea20008000a00 */
[----:B0-----:R-:W-:-:S06]  /*0070*/  DADD R2, R6, R6 ;  /* 0x0000000006027229 */ /* 0x001fcc0000000006 */
[----:B-1----:R-:W0:Y:S02]  /*0080*/  MUFU.RCP64H R9, R5 ;  /* 0x0000000500097308 */ /* 0x002e240000001800 */
[----:B------:R-:W-:-:S08]  /*0090*/  DMUL R2, R6, R2 ;  /* 0x0000000206027228 */ /* 0x000fd00000000000 */
[----:B------:R-:W-:Y:S02]  /*00a0*/  DMUL R2, R6, R2 ;  /* 0x0000000206027228 */ /* 0x000fe40000000000 */
[----:B0-----:R-:W-:-:S06]  /*00b0*/  DFMA R10, -R4, R8, 1 ;  /* 0x3ff00000040a742b */ /* 0x001fcc0000000108 */
[----:B------:R-:W-:Y:S02]  /*00c0*/  DMUL R6, R6, R2 ;  /* 0x0000000206067228 */ /* 0x000fe40000000000 */
[----:B------:R-:W-:-:S08]  /*00d0*/  DFMA R10, R10, R10, R10 ;  /* 0x0000000a0a0a722b */ /* 0x000fd0000000000a */
[----:B------:R-:W-:Y:S01]  /*00e0*/  FSETP.GEU.AND P1, PT, |R7|, 6.5827683646048100446e-37, PT ;  /* 0x036000000700780b */ /* 0x000fe20003f2e200 */
[----:B------:R-:W-:-:S08]  /*00f0*/  DFMA R10, R8, R10, R8 ;  /* 0x0000000a080a722b */ /* 0x000fd00000000008 */
[----:B------:R-:W-:-:S08]  /*0100*/  DFMA R8, -R4, R10, 1 ;  /* 0x3ff000000408742b */ /* 0x000fd0000000010a */
[----:B------:R-:W-:-:S08]  /*0110*/  DFMA R8, R10, R8, R10 ;  /* 0x000000080a08722b */ /* 0x000fd0000000000a */
[----:B------:R-:W-:-:S08]  /*0120*/  DMUL R2, R6, R8 ;  /* 0x0000000806027228 */ /* 0x000fd00000000000 */
[----:B------:R-:W-:-:S08]  /*0130*/  DFMA R10, -R4, R2, R6 ;  /* 0x00000002040a722b */ /* 0x000fd00000000106 */
[----:B------:R-:W-:-:S10]  /*0140*/  DFMA R2, R8, R10, R2 ;  /* 0x0000000a0802722b */ /* 0x000fd40000000002 */
[----:B------:R-:W-:-:S05]  /*0150*/  FFMA R0, RZ, R5, R3 ;  /* 0x00000005ff007223 */ /* 0x000fca0000000003 */
[----:B------:R-:W-:-:S13]  /*0160*/  FSETP.GT.AND P0, PT, |R0|, 1.469367938527859385e-39, PT ;  /* 0x001000000000780b */ /* 0x000fda0003f04200 */
[----:B--2---:R-:W-:Y:S05]  /*0170*/  @P0 BRA P1, `(.L_x_0) ;  /* 0x0000000000100947 */ /* 0x004fea0000800000 */
[----:B------:R-:W-:-:S07]  /*0180*/  MOV R0, 0x1a0 ;  /* 0x000001a000007802 */ /* 0x000fce0000000f00 */
[----:B------:R-:W-:Y:S05]  /*0190*/  CALL.REL.NOINC `($__internal_0_$__cuda_sm20_div_rn_f64_full) ;  /* 0x0000000000187944 */ /* 0x000fea0003c00000 */
[----:B------:R-:W-:Y:S02]  /*01a0*/  IMAD.MOV.U32 R2, RZ, RZ, R12 ;  /* 0x000000ffff027224 */ /* 0x000fe400078e000c */
[----:B------:R-:W-:-:S07]  /*01b0*/  IMAD.MOV.U32 R3, RZ, RZ, R13 ;  /* 0x000000ffff037224 */ /* 0x000fce00078e000d */
.L_x_0:
[----:B------:R-:W0:Y:S01]  /*01c0*/  LDC.64 R4, c[0x0][0x388] ;  /* 0x0000e200ff047b82 */ /* 0x000e220000000a00 */
[----:B------:R-:W0:Y:S02]  /*01d0*/  F2F.F32.F64 R3, R2 ;  /* 0x0000000200037310 */ /* 0x000e240000301000 */
[----:B0-----:R-:W-:Y:S01]  /*01e0*/  STG.E desc[UR4][R4.64], R3 ;  /* 0x0000000304007986 */ /* 0x001fe2000c101904 */
[----:B------:R-:W-:Y:S05]  /*01f0*/  EXIT ;  /* 0x000000000000794d */ /* 0x000fea0003800000 */
        .weak           $__internal_0_$__cuda_sm20_div_rn_f64_full
        .type           $__internal_0_$__cuda_sm20_div_rn_f64_full,@function
        .size           $__internal_0_$__cuda_sm20_div_rn_f64_full,(.L_x_7 - $__internal_0_$__cuda_sm20_div_rn_f64_full)
$__internal_0_$__cuda_sm20_div_rn_f64_full:
[C---:B------:R-:W-:Y:S01]  /*0200*/  FSETP.GEU.AND P0, PT, |R5|.reuse, 1.469367938527859385e-39, PT ;  /* 0x001000000500780b */ /* 0x040fe20003f0e200 */
[----:B------:R-:W-:Y:S01]  /*0210*/  IMAD.MOV.U32 R8, RZ, RZ, 0x1 ;  /* 0x00000001ff087424 */ /* 0x000fe200078e00ff */
[C---:B------:R-:W-:Y:S01]  /*0220*/  LOP3.LUT R2, R5.reuse, 0x800fffff, RZ, 0xc0, !PT ;  /* 0x800fffff05027812 */ /* 0x040fe200078ec0ff */
[----:B------:R-:W-:Y:S01]  /*0230*/  IMAD.MOV.U32 R13, RZ, RZ, 0x1ca00000 ;  /* 0x1ca00000ff0d7424 */ /* 0x000fe200078e00ff */
[----:B------:R-:W-:Y:S02]  /*0240*/  LOP3.LUT R17, R5, 0x7ff00000, RZ, 0xc0, !PT ;  /* 0x7ff0000005117812 */ /* 0x000fe400078ec0ff */
[----:B------:R-:W-:Y:S01]  /*0250*/  LOP3.LUT R3, R2, 0x3ff00000, RZ, 0xfc, !PT ;  /* 0x3ff0000002037812 */ /* 0x000fe200078efcff */
[----:B------:R-:W-:Y:S01]  /*0260*/  IMAD.MOV.U32 R2, RZ, RZ, R4 ;  /* 0x000000ffff027224 */ /* 0x000fe200078e0004 */
[----:B------:R-:W-:-:S04]  /*0270*/  LOP3.LUT R12, R7, 0x7ff00000, RZ, 0xc0, !PT ;  /* 0x7ff00000070c7812 */ /* 0x000fc800078ec0ff */
[----:B------:R-:W-:Y:S01]  /*0280*/  ISETP.GE.U32.AND P1, PT, R12, R17, PT ;  /* 0x000000110c00720c */ /* 0x000fe20003f26070 */
[----:B------:R-:W-:Y:S01]  /*0290*/  @!P0 DMUL R2, R4, 8.98846567431157953865e+307 ;  /* 0x7fe0000004028828 */ /* 0x000fe20000000000 */
[----:B------:R-:W-:-:S05]  /*02a0*/  IMAD.MOV.U32 R19, RZ, RZ, R12 ;  /* 0x000000ffff137224 */ /* 0x000fca00078e000c */
[----:B------:R-:W0:Y:S02]  /*02b0*/  MUFU.RCP64H R9, R3 ;  /* 0x0000000300097308 */ /* 0x000e240000001800 */
[----:B0-----:R-:W-:-:S08]  /*02c0*/  DFMA R10, R8, -R2, 1 ;  /* 0x3ff00000080a742b */ /* 0x001fd00000000802 */
[----:B------:R-:W-:-:S08]  /*02d0*/  DFMA R10, R10, R10, R10 ;  /* 0x0000000a0a0a722b */ /* 0x000fd0000000000a */
[----:B------:R-:W-:Y:S01]  /*02e0*/  DFMA R10, R8, R10, R8 ;  /* 0x0000000a080a722b */ /* 0x000fe20000000008 */
[----:B------:R-:W-:Y:S01]  /*02f0*/  SEL R9, R13, 0x63400000, !P1 ;  /* 0x634000000d097807 */ /* 0x000fe20004800000 */
[----:B------:R-:W-:Y:S01]  /*0300*/  IMAD.MOV.U32 R8, RZ, RZ, R6 ;  /* 0x000000ffff087224 */ /* 0x000fe200078e0006 */
[----:B------:R-:W-:Y:S02]  /*0310*/  FSETP.GEU.AND P1, PT, |R7|, 1.469367938527859385e-39, PT ;  /* 0x001000000700780b */ /* 0x000fe40003f2e200 */
[----:B------:R-:W-:-:S03]  /*0320*/  LOP3.LUT R9, R9, 0x800fffff, R7, 0xf8, !PT ;  /* 0x800fffff09097812 */ /* 0x000fc600078ef807 */
[----:B------:R-:W-:-:S08]  /*0330*/  DFMA R14, R10, -R2, 1 ;  /* 0x3ff000000a0e742b */ /* 0x000fd00000000802 */
[----:B------:R-:W-:Y:S01]  /*0340*/  DFMA R10, R10, R14, R10 ;  /* 0x0000000e0a0a722b */ /* 0x000fe2000000000a */
[----:B------:R-:W-:Y:S10]  /*0350*/  @P1 BRA `(.L_x_1) ;  /* 0x0000000000201947 */ /* 0x000ff40003800000 */
[----:B------:R-:W-:Y:S01]  /*0360*/  LOP3.LUT R15, R5, 0x7ff00000, RZ, 0xc0, !PT ;  /* 0x7ff00000050f7812 */ /* 0x000fe200078ec0ff */
[----:B------:R-:W-:-:S03]  /*0370*/  IMAD.MOV.U32 R14, RZ, RZ, RZ ;  /* 0x000000ffff0e7224 */ /* 0x000fc600078e00ff */
[----:B------:R-:W-:-:S04]  /*0380*/  ISETP.GE.U32.AND P1, PT, R12, R15, PT ;  /* 0x0000000f0c00720c */ /* 0x000fc80003f26070 */
[----:B------:R-:W-:-:S04]  /*0390*/  SEL R15, R13, 0x63400000, !P1 ;  /* 0x634000000d0f7807 */ /* 0x000fc80004800000 */
[----:B------:R-:W-:-:S04]  /*03a0*/  LOP3.LUT R15, R15, 0x80000000, R7, 0xf8, !PT ;  /* 0x800000000f0f7812 */ /* 0x000fc800078ef807 */
[----:B------:R-:W-:-:S06]  /*03b0*/  LOP3.LUT R15, R15, 0x100000, RZ, 0xfc, !PT ;  /* 0x001000000f0f7812 */ /* 0x000fcc00078efcff */
[----:B------:R-:W-:-:S10]  /*03c0*/  DFMA R8, R8, 2, -R14 ;  /* 0x400000000808782b */ /* 0x000fd4000000080e */
[----:B------:R-:W-:-:S07]  /*03d0*/  LOP3.LUT R19, R9, 0x7ff00000, RZ, 0xc0, !PT ;  /* 0x7ff0000009137812 */ /* 0x000fce00078ec0ff */
.L_x_1:
[----:B------:R-:W-:Y:S01]  /*03e0*/  IMAD.MOV.U32 R18, RZ, RZ, R17 ;  /* 0x000000ffff127224 */ /* 0x000fe200078e0011 */
[----:B------:R-:W-:Y:S01]  /*03f0*/  @!P0 LOP3.LUT R18, R3, 0x7ff00000, RZ, 0xc0, !PT ;  /* 0x7ff0000003128812 */ /* 0x000fe200078ec0ff */
[----:B------:R-:W-:Y:S01]  /*0400*/  VIADD R20, R19, 0xffffffff ;  /* 0xffffffff13147836 */ /* 0x000fe20000000000 */
[----:B------:R-:W-:-:S03]  /*0410*/  DMUL R14, R10, R8 ;  /* 0x000000080a0e7228 */ /* 0x000fc60000000000 */
[----:B------:R-:W-:Y:S01]  /*0420*/  VIADD R21, R18, 0xffffffff ;  /* 0xffffffff12157836 */ /* 0x000fe20000000000 */
[----:B------:R-:W-:-:S04]  /*0430*/  ISETP.GT.U32.AND P0, PT, R20, 0x7feffffe, PT ;  /* 0x7feffffe1400780c */ /* 0x000fc80003f04070 */
[----:B------:R-:W-:Y:S01]  /*0440*/  ISETP.GT.U32.OR P0, PT, R21, 0x7feffffe, P0 ;  /* 0x7feffffe1500780c */ /* 0x000fe20000704470 */
[----:B------:R-:W-:-:S08]  /*0450*/  DFMA R16, R14, -R2, R8 ;  /* 0x800000020e10722b */ /* 0x000fd00000000008 */
[----:B------:R-:W-:-:S04]  /*0460*/  DFMA R10, R10, R16, R14 ;  /* 0x000000100a0a722b */ /* 0x000fc8000000000e */
[----:B------:R-:W-:Y:S07]  /*0470*/  @P0 BRA `(.L_x_2) ;  /* 0x00000000006c0947 */ /* 0x000fee0003800000 */
[----:B------:R-:W-:-:S04]  /*0480*/  LOP3.LUT R7, R5, 0x7ff00000, RZ, 0xc0, !PT ;  /* 0x7ff0000005077812 */ /* 0x000fc800078ec0ff */
[CC--:B------:R-:W-:Y:S02]  /*0490*/  VIADDMNMX R6, R12.reuse, -R7.reuse, 0xb9600000, !PT ;  /* 0xb96000000c067446 */ /* 0x0c0fe40007800907 */
[----:B------:R-:W-:Y:S02]  /*04a0*/  ISETP.GE.U32.AND P0, PT, R12, R7, PT ;  /* 0x000000070c00720c */ /* 0x000fe40003f06070 */
[----:B------:R-:W-:Y:S02]  /*04b0*/  VIMNMX R6, PT, PT, R6, 0x46a00000, PT ;  /* 0x46a0000006067848 */ /* 0x000fe40003fe0100 */
[----:B------:R-:W-:-:S05]  /*04c0*/  SEL R13, R13, 0x63400000, !P0 ;  /* 0x634000000d0d7807 */ /* 0x000fca0004000000 */
[----:B------:R-:W-:Y:S02]  /*04d0*/  IMAD.IADD R14, R6, 0x1, -R13 ;  /* 0x00000001060e7824 */ /* 0x000fe400078e0a0d */
[----:B------:R-:W-:Y:S02]  /*04e0*/  IMAD.MOV.U32 R6, RZ, RZ, RZ ;  /* 0x000000ffff067224 */ /* 0x000fe400078e00ff */
[----:B------:R-:W-:-:S06]  /*04f0*/  VIADD R7, R14, 0x7fe00000 ;  /* 0x7fe000000e077836 */ /* 0x000fcc0000000000 */
[----:B------:R-:W-:-:S10]  /*0500*/  DMUL R12, R10, R6 ;  /* 0x000000060a0c7228 */ /* 0x000fd40000000000 */
[----:B------:R-:W-:-:S13]  /*0510*/  FSETP.GTU.AND P0, PT, |R13|, 1.469367938527859385e-39, PT ;  /* 0x001000000d00780b */ /* 0x000fda0003f0c200 */
[----:B------:R-:W-:Y:S05]  /*0520*/  @P0 BRA `(.L_x_3) ;  /* 0x0000000000940947 */ /* 0x000fea0003800000 */
[----:B------:R-:W-:Y:S01]  /*0530*/  DFMA R2, R10, -R2, R8 ;  /* 0x800000020a02722b */ /* 0x000fe20000000008 */
[----:B------:R-:W-:-:S09]  /*0540*/  IMAD.MOV.U32 R6, RZ, RZ, RZ ;  /* 0x000000ffff067224 */ /* 0x000fd200078e00ff */
[C---:B------:R-:W-:Y:S02]  /*0550*/  FSETP.NEU.AND P0, PT, R3.reuse, RZ, PT ;  /* 0x000000ff0300720b */ /* 0x040fe40003f0d000 */
[----:B------:R-:W-:-:S04]  /*0560*/  LOP3.LUT R5, R3, 0x80000000, R5, 0x48, !PT ;  /* 0x8000000003057812 */ /* 0x000fc800078e4805 */
[----:B------:R-:W-:-:S07]  /*0570*/  LOP3.LUT R7, R5, R7, RZ, 0xfc, !PT ;  /* 0x0000000705077212 */ /* 0x000fce00078efcff */
[----:B------:R-:W-:Y:S05]  /*0580*/  @!P0 BRA `(.L_x_3) ;  /* 0x00000000007c8947 */ /* 0x000fea0003800000 */
[----:B------:R-:W-:Y:S01]  /*0590*/  IMAD.MOV R3, RZ, RZ, -R14 ;  /* 0x000000ffff037224 */ /* 0x000fe200078e0a0e */
[----:B------:R-:W-:Y:S01]  /*05a0*/  DMUL.RP R6, R10, R6 ;  /* 0x000000060a067228 */ /* 0x000fe20000008000 */
[----:B------:R-:W-:-:S06]  /*05b0*/  IMAD.MOV.U32 R2, RZ, RZ, RZ ;  /* 0x000000ffff027224 */ /* 0x000fcc00078e00ff */
[----:B------:R-:W-:-:S03]  /*05c0*/  DFMA R2, R12, -R2, R10 ;  /* 0x800000020c02722b */ /* 0x000fc6000000000a */
[----:B------:R-:W-:-:S03]  /*05d0*/  LOP3.LUT R5, R7, R5, RZ, 0x3c, !PT ;  /* 0x0000000507057212 */ /* 0x000fc600078e3cff */
[----:B------:R-:W-:-:S04]  /*05e0*/  IADD3 R2, PT, PT, -R14, -0x43300000, RZ ;  /* 0xbcd000000e027810 */ /* 0x000fc80007ffe1ff */
[----:B------:R-:W-:-:S04]  /*05f0*/  FSETP.NEU.AND P0, PT, |R3|, R2, PT ;  /* 0x000000020300720b */ /* 0x000fc80003f0d200 */
[----:B------:R-:W-:Y:S02]  /*0600*/  FSEL R12, R6, R12, !P0 ;  /* 0x0000000c060c7208 */ /* 0x000fe40004000000 */
[----:B------:R-:W-:Y:S01]  /*0610*/  FSEL R13, R5, R13, !P0 ;  /* 0x0000000d050d7208 */ /* 0x000fe20004000000 */
[----:B------:R-:W-:Y:S06]  /*0620*/  BRA `(.L_x_3) ;  /* 0x0000000000547947 */ /* 0x000fec0003800000 */
.L_x_2:
[----:B------:R-:W-:-:S14]  /*0630*/  DSETP.NAN.AND P0, PT, R6, R6, PT ;  /* 0x000000060600722a */ /* 0x000fdc0003f08000 */
[----:B------:R-:W-:Y:S05]  /*0640*/  @P0 BRA `(.L_x_4) ;  /* 0x0000000000440947 */ /* 0x000fea0003800000 */
[----:B------:R-:W-:-:S14]  /*0650*/  DSETP.NAN.AND P0, PT, R4, R4, PT ;  /* 0x000000040400722a */ /* 0x000fdc0003f08000 */
[----:B------:R-:W-:Y:S05]  /*0660*/  @P0 BRA `(.L_x_5) ;  /* 0x0000000000300947 */ /* 0x000fea0003800000 */
[----:B------:R-:W-:Y:S01]  /*0670*/  ISETP.NE.AND P0, PT, R19, R18, PT ;  /* 0x000000121300720c */ /* 0x000fe20003f05270 */
[----:B------:R-:W-:Y:S02]  /*0680*/  IMAD.MOV.U32 R12, RZ, RZ, 0x0 ;  /* 0x00000000ff0c7424 */ /* 0x000fe400078e00ff */
[----:B------:R-:W-:-:S10]  /*0690*/  IMAD.MOV.U32 R13, RZ, RZ, -0x80000 ;  /* 0xfff80000ff0d7424 */ /* 0x000fd400078e00ff */
[----:B------:R-:W-:Y:S05]  /*06a0*/  @!P0 BRA `(.L_x_3) ;  /* 0x0000000000348947 */ /* 0x000fea0003800000 */
[----:B------:R-:W-:Y:S02]  /*06b0*/  ISETP.NE.AND P0, PT, R19, 0x7ff00000, PT ;  /* 0x7ff000001300780c */ /* 0x000fe40003f05270 */
[----:B------:R-:W-:Y:S02]  /*06c0*/  LOP3.LUT R13, R7, 0x80000000, R5, 0x48, !PT ;  /* 0x80000000070d7812 */ /* 0x000fe400078e4805 */
[----:B------:R-:W-:-:S13]  /*06d0*/  ISETP.EQ.OR P0, PT, R18, RZ, !P0 ;  /* 0x000000ff1200720c */ /* 0x000fda0004702670 */
[----:B------:R-:W-:Y:S01]  /*06e0*/  @P0 LOP3.LUT R2, R13, 0x7ff00000, RZ, 0xfc, !PT ;  /* 0x7ff000000d020812 */ /* 0x000fe200078efcff */
[----:B------:R-:W-:Y:S02]  /*06f0*/  @!P0 IMAD.MOV.U32 R12, RZ, RZ, RZ ;  /* 0x000000ffff0c8224 */ /* 0x000fe400078e00ff */
[----:B------:R-:W-:Y:S02]  /*0700*/  @P0 IMAD.MOV.U32 R12, RZ, RZ, RZ ;  /* 0x000000ffff0c0224 */ /* 0x000fe400078e00ff */
[----:B------:R-:W-:Y:S01]  /*0710*/  @P0 IMAD.MOV.U32 R13, RZ, RZ, R2 ;  /* 0x000000ffff0d0224 */ /* 0x000fe200078e0002 */
[----:B------:R-:W-:Y:S06]  /*0720*/  BRA `(.L_x_3) ;  /* 0x0000000000147947 */ /* 0x000fec0003800000 */
.L_x_5:
[----:B------:R-:W-:Y:S01]  /*0730*/  LOP3.LUT R13, R5, 0x80000, RZ, 0xfc, !PT ;  /* 0x00080000050d7812 */ /* 0x000fe200078efcff */
[----:B------:R-:W-:Y:S01]  /*0740*/  IMAD.MOV.U32 R12, RZ, RZ, R4 ;  /* 0x000000ffff0c7224 */ /* 0x000fe200078e0004 */
[----:B------:R-:W-:Y:S06]  /*0750*/  BRA `(.L_x_3) ;  /* 0x0000000000087947 */ /* 0x000fec0003800000 */
.L_x_4:
[----:B------:R-:W-:Y:S01]  /*0760*/  LOP3.LUT R13, R7, 0x80000, RZ, 0xfc, !PT ;  /* 0x00080000070d7812 */ /* 0x000fe200078efcff */
[----:B------:R-:W-:-:S07]  /*0770*/  IMAD.MOV.U32 R12, RZ, RZ, R6 ;  /* 0x000000ffff0c7224 */ /* 0x000fce00078e0006 */
.L_x_3:
[----:B------:R-:W-:Y:S02]  /*0780*/  IMAD.MOV.U32 R2, RZ, RZ, R0 ;  /* 0x000000ffff027224 */ /* 0x000fe400078e0000 */
[----:B------:R-:W-:-:S04]  /*0790*/  IMAD.MOV.U32 R3, RZ, RZ, 0x0 ;  /* 0x00000000ff037424 */ /* 0x000fc800078e00ff */
[----:B------:R-:W-:Y:S05]  /*07a0*/  RET.REL.NODEC R2 `(_Z22computeIntensityKerneliPf) ;  /* 0xfffffff802147950 */ /* 0x000fea0003c3ffff */
.L_x_6:
[----:B------:R-:W-:-:S00]  /*07b0*/  BRA `(.L_x_6) ;  /* 0xfffffffc00fc7947 */ /* 0x000fc0000383ffff */
[----:B------:R-:W-:-:S00]  /*07c0*/  NOP ;  /* 0x0000000000007918 */ /* 0x000fc00000000000 */
        /* <DEDUP_REMOVED lines=11> */
.L_x_7:


//--------------------- .nv.shared.reserved.0     --------------------------
	.section	.nv.shared.reserved.0,"aw",@nobits
	.weak		__nv_reservedSMEM_offset_0_alias
	.size		__nv_reservedSMEM_offset_0_alias, 0, 64
	.other		__nv_reservedSMEM_offset_0_alias,@"STO_CUDA_RESERVED_SHARED STV_DEFAULT"
__nv_reservedSMEM_offset_0_alias:
	.zero		0
	.zero		64


//--------------------- .nv.constant0._Z22computeIntensityKerneliPf --------------------------
	.section	.nv.constant0._Z22computeIntensityKerneliPf,"a",@progbits
	.sectionflags	@""
	.align	4
.nv.constant0._Z22computeIntensityKerneliPf:
	.zero		912


//--------------------- SYMBOLS --------------------------

	.type		.nv.reservedSmem.offset0,@object
	.size		.nv.reservedSmem.offset0,0x4
